	.headerflags	@"EF_CUDA_TEXMODE_UNIFIED EF_CUDA_64BIT_ADDRESS EF_CUDA_ACCELERATORS EF_CUDA_SM90 EF_CUDA_VIRTUAL_SM(EF_CUDA_SM90)"
	.elftype	@"ET_EXEC"


//--------------------- .nv.info                  --------------------------
	.section	.nv.info,"",@"SHT_CUDA_INFO"
	.align	4


	//----- nvinfo : EIATTR_REGCOUNT
	.align		4
        /*0000*/ 	.byte	0x04, 0x2f
        /*0002*/ 	.short	(.L_3 - .L_2)
	.align		4
.L_2:
        /*0004*/ 	.word	index@(triton_poi_fused__native_batch_norm_legit_no_training_convolution_relu_75)
        /*0008*/ 	.word	0x00000013


	//----- nvinfo : EIATTR_MIN_STACK_SIZE
	.align		4
.L_3:
        /*000c*/ 	.byte	0x04, 0x12
        /*000e*/ 	.short	(.L_5 - .L_4)
	.align		4
.L_4:
        /*0010*/ 	.word	index@(triton_poi_fused__native_batch_norm_legit_no_training_convolution_relu_75)
        /*0014*/ 	.word	0x00000000


	//----- nvinfo : EIATTR_FRAME_SIZE
	.align		4
.L_5:
        /*0018*/ 	.byte	0x04, 0x11
        /*001a*/ 	.short	(.L_7 - .L_6)
	.align		4
.L_6:
        /*001c*/ 	.word	index@(triton_poi_fused__native_batch_norm_legit_no_training_convolution_relu_75)
        /*0020*/ 	.word	0x00000000


	//----- nvinfo : EIATTR_MIN_STACK_SIZE
	.align		4
.L_7:
        /*0024*/ 	.byte	0x04, 0x12
        /*0026*/ 	.short	(.L_9 - .L_8)
	.align		4
.L_8:
        /*0028*/ 	.word	index@(triton_poi_fused__native_batch_norm_legit_no_training_convolution_relu_75)
        /*002c*/ 	.word	0x00000000
.L_9:


//--------------------- .nv.info.triton_poi_fused__native_batch_norm_legit_no_training_convolution_relu_75 --------------------------
	.section	.nv.info.triton_poi_fused__native_batch_norm_legit_no_training_convolution_relu_75,"",@"SHT_CUDA_INFO"
	.sectionflags	@""
	.align	4


	//----- nvinfo : EIATTR_CUDA_API_VERSION
	.align		4
        /*0000*/ 	.byte	0x04, 0x37
        /*0002*/ 	.short	(.L_11 - .L_10)
.L_10:
        /*0004*/ 	.word	0x0000007c


	//----- nvinfo : EIATTR_KPARAM_INFO
	.align		4
.L_11:
        /*0008*/ 	.byte	0x04, 0x17
        /*000a*/ 	.short	(.L_13 - .L_12)
.L_12:
        /*000c*/ 	.word	0x00000000
        /*0010*/ 	.short	0x0007
        /*0012*/ 	.short	0x0038
        /*0014*/ 	.byte	0x00, 0xf0, 0x11, 0x00


	//----- nvinfo : EIATTR_KPARAM_INFO
	.align		4
.L_13:
        /*0018*/ 	.byte	0x04, 0x17
        /*001a*/ 	.short	(.L_15 - .L_14)
.L_14:
        /*001c*/ 	.word	0x00000000
        /*0020*/ 	.short	0x0006
        /*0022*/ 	.short	0x0030
        /*0024*/ 	.byte	0x00, 0xf4, 0x21, 0x00


	//----- nvinfo : EIATTR_KPARAM_INFO
	.align		4
.L_15:
        /*0028*/ 	.byte	0x04, 0x17
        /*002a*/ 	.short	(.L_17 - .L_16)
.L_16:
        /*002c*/ 	.word	0x00000000
        /*0030*/ 	.short	0x0005
        /*0032*/ 	.short	0x0028
        /*0034*/ 	.byte	0x00, 0xf4, 0x21, 0x00


	//----- nvinfo : EIATTR_KPARAM_INFO
	.align		4
.L_17:
        /*0038*/ 	.byte	0x04, 0x17
        /*003a*/ 	.short	(.L_19 - .L_18)
.L_18:
        /*003c*/ 	.word	0x00000000
        /*0040*/ 	.short	0x0004
        /*0042*/ 	.short	0x0020
        /*0044*/ 	.byte	0x00, 0xf4, 0x21, 0x00


	//----- nvinfo : EIATTR_KPARAM_INFO
	.align		4
.L_19:
        /*0048*/ 	.byte	0x04, 0x17
        /*004a*/ 	.short	(.L_21 - .L_20)
.L_20:
        /*004c*/ 	.word	0x00000000
        /*0050*/ 	.short	0x0003
        /*0052*/ 	.short	0x0018
        /*0054*/ 	.byte	0x00, 0xf4, 0x21, 0x00


	//----- nvinfo : EIATTR_KPARAM_INFO
	.align		4
.L_21:
        /*0058*/ 	.byte	0x04, 0x17
        /*005a*/ 	.short	(.L_23 - .L_22)
.L_22:
        /*005c*/ 	.word	0x00000000
        /*0060*/ 	.short	0x0002
        /*0062*/ 	.short	0x0010
        /*0064*/ 	.byte	0x00, 0xf4, 0x21, 0x00


	//----- nvinfo : EIATTR_KPARAM_INFO
	.align		4
.L_23:
        /*0068*/ 	.byte	0x04, 0x17
        /*006a*/ 	.short	(.L_25 - .L_24)
.L_24:
        /*006c*/ 	.word	0x00000000
        /*0070*/ 	.short	0x0001
        /*0072*/ 	.short	0x0008
        /*0074*/ 	.byte	0x00, 0xf4, 0x21, 0x00


	//----- nvinfo : EIATTR_KPARAM_INFO
	.align		4
.L_25:
        /*0078*/ 	.byte	0x04, 0x17
        /*007a*/ 	.short	(.L_27 - .L_26)
.L_26:
        /*007c*/ 	.word	0x00000000
        /*0080*/ 	.short	0x0000
        /*0082*/ 	.short	0x0000
        /*0084*/ 	.byte	0x00, 0xf4, 0x21, 0x00


	//----- nvinfo : EIATTR_SPARSE_MMA_MASK
	.align		4
.L_27:
        /*0088*/ 	.byte	0x03, 0x50
        /*008a*/ 	.short	0x0000


	//----- nvinfo : EIATTR_MAXREG_COUNT
	.align		4
        /*008c*/ 	.byte	0x03, 0x1b
        /*008e*/ 	.short	0x00ff


	//----- nvinfo : EIATTR_EXIT_INSTR_OFFSETS
	.align		4
        /*0090*/ 	.byte	0x04, 0x1c
        /*0092*/ 	.short	(.L_29 - .L_28)


	//   ....[0]....
.L_28:
        /*0094*/ 	.word	0x00000340


	//----- nvinfo : EIATTR_REQNTID
	.align		4
.L_29:
        /*0098*/ 	.byte	0x04, 0x10
        /*009a*/ 	.short	(.L_31 - .L_30)
.L_30:
        /*009c*/ 	.word	0x00000080
        /*00a0*/ 	.word	0x00000001
        /*00a4*/ 	.word	0x00000001


	//----- nvinfo : EIATTR_CBANK_PARAM_SIZE
	.align		4
.L_31:
        /*00a8*/ 	.byte	0x03, 0x19
        /*00aa*/ 	.short	0x003c


	//----- nvinfo : EIATTR_PARAM_CBANK
	.align		4
        /*00ac*/ 	.byte	0x04, 0x0a
        /*00ae*/ 	.short	(.L_33 - .L_32)
	.align		4
.L_32:
        /*00b0*/ 	.word	index@(.nv.constant0.triton_poi_fused__native_batch_norm_legit_no_training_convolution_relu_75)
        /*00b4*/ 	.short	0x0210
        /*00b6*/ 	.short	0x003c


	//----- nvinfo : EIATTR_SW_WAR
	.align		4
.L_33:
        /*00b8*/ 	.byte	0x04, 0x36
        /*00ba*/ 	.short	(.L_35 - .L_34)
.L_34:
        /*00bc*/ 	.word	0x00000008
.L_35:


//--------------------- .nv.callgraph             --------------------------
	.section	.nv.callgraph,"",@"SHT_CUDA_CALLGRAPH"
	.align	4
	.sectionentsize	8
	.align		4
        /*0000*/ 	.word	0x00000000
	.align		4
        /*0004*/ 	.word	0xffffffff
	.align		4
        /*0008*/ 	.word	0x00000000
	.align		4
        /*000c*/ 	.word	0xfffffffe
	.align		4
        /*0010*/ 	.word	0x00000000
	.align		4
        /*0014*/ 	.word	0xfffffffd
	.align		4
        /*0018*/ 	.word	0x00000000
	.align		4
        /*001c*/ 	.word	0xfffffffc


//--------------------- .nv.constant4             --------------------------
	.section	.nv.constant4,"a",@progbits
	.align	8
	.align		8
.nv.constant4:
        /*0000*/ 	.dword	_$_str
	.align		8
        /*0008*/ 	.dword	_$_str_$_2


//--------------------- .text.triton_poi_fused__native_batch_norm_legit_no_training_convolution_relu_75 --------------------------
	.section	.text.triton_poi_fused__native_batch_norm_legit_no_training_convolution_relu_75,"ax",@progbits
	.align	128
        .global         triton_poi_fused__native_batch_norm_legit_no_training_convolution_relu_75
        .type           triton_poi_fused__native_batch_norm_legit_no_training_convolution_relu_75,@function
        .size           triton_poi_fused__native_batch_norm_legit_no_training_convolution_relu_75,(.L_x_1 - triton_poi_fused__native_batch_norm_legit_no_training_convolution_relu_75)
        .other          triton_poi_fused__native_batch_norm_legit_no_training_convolution_relu_75,@"STO_CUDA_ENTRY STV_DEFAULT"
triton_poi_fused__native_batch_norm_legit_no_training_convolution_relu_75:
.text.triton_poi_fused__native_batch_norm_legit_no_training_convolution_relu_75:
[----:B------:R-:W-:Y:S01]  /*0000*/  LDC R1, c[0x0][0x28] ;  /* 0x00000a00ff017b82 */ /* 0x000fe20000000800 */
[----:B------:R-:W1:Y:S07]  /*0010*/  S2R R0, SR_TID.X ;  /* 0x0000000000007919 */ /* 0x000e6e0000002100 */
[----:B------:R-:W2:Y:S01]  /*0020*/  LDC.64 R10, c[0x0][0x228] ;  /* 0x00008a00ff0a7b82 */ /* 0x000ea20000000a00 */
[----:B------:R-:W-:Y:S01]  /*0030*/  ULDC.64 UR4, c[0x0][0x208] ;  /* 0x0000820000047ab9 */ /* 0x000fe20000000a00 */
[----:B------:R-:W3:Y:S06]  /*0040*/  S2R R3, SR_CTAID.X ;  /* 0x0000000000037919 */ /* 0x000eec0000002500 */
[----:B------:R-:W4:Y:S08]  /*0050*/  LDC.64 R6, c[0x0][0x218] ;  /* 0x00008600ff067b82 */ /* 0x000f300000000a00 */
[----:B------:R-:W5:Y:S08]  /*0060*/  LDC.64 R8, c[0x0][0x220] ;  /* 0x00008800ff087b82 */ /* 0x000f700000000a00 */
[----:B------:R-:W5:Y:S01]  /*0070*/  LDC.64 R12, c[0x0][0x230] ;  /* 0x00008c00ff0c7b82 */ /* 0x000f620000000a00 */
[----:B-1----:R-:W-:-:S07]  /*0080*/  LOP3.LUT R0, R0, 0x7f, RZ, 0xc0, !PT ;  /* 0x0000007f00007812 */ /* 0x002fce00078ec0ff */
[----:B------:R-:W1:Y:S01]  /*0090*/  LDC.64 R4, c[0x0][0x238] ;  /* 0x00008e00ff047b82 */ /* 0x000e620000000a00 */
[----:B---3--:R-:W-:Y:S02]  /*00a0*/  SHF.R.S32.HI R2, RZ, 0x18, R3 ;  /* 0x00000018ff027819 */ /* 0x008fe40000011403 */
[----:B------:R-:W-:Y:S02]  /*00b0*/  LEA R0, R3, R0, 0x7 ;  /* 0x0000000003007211 */ /* 0x000fe400078e38ff */
[----:B------:R-:W-:-:S04]  /*00c0*/  SGXT R3, R2, 0x1 ;  /* 0x000000010203781a */ /* 0x000fc80000000200 */
[----:B------:R-:W-:-:S04]  /*00d0*/  LEA.HI R3, R3, R0, RZ, 0x6 ;  /* 0x0000000003037211 */ /* 0x000fc800078f30ff */
[----:B------:R-:W-:-:S04]  /*00e0*/  SHF.R.S32.HI R3, RZ, 0x6, R3 ;  /* 0x00000006ff037819 */ /* 0x000fc80000011403 */
[----:B------:R-:W-:-:S04]  /*00f0*/  LEA.HI R2, R3, R3, RZ, 0x6 ;  /* 0x0000000303027211 */ /* 0x000fc800078f30ff */
[----:B------:R-:W-:-:S04]  /*0100*/  LOP3.LUT R2, R2, 0xffffffc0, RZ, 0xc0, !PT ;  /* 0xffffffc002027812 */ /* 0x000fc800078ec0ff */
[----:B------:R-:W-:Y:S02]  /*0110*/  IADD3 R15, R3, -R2, RZ ;  /* 0x80000002030f7210 */ /* 0x000fe40007ffe0ff */
[----:B------:R-:W3:Y:S03]  /*0120*/  LDC.64 R2, c[0x0][0x210] ;  /* 0x00008400ff027b82 */ /* 0x000ee60000000a00 */
[----:B--2---:R-:W-:-:S05]  /*0130*/  IMAD.WIDE R10, R15, 0x4, R10 ;  /* 0x000000040f0a7825 */ /* 0x004fca00078e020a */
[----:B------:R2:W2:Y:S01]  /*0140*/  LDG.E.EL R16, desc[UR4][R10.64] ;  /* 0x000000040a107981 */ /* 0x0004a2000c2e1900 */
[----:B----4-:R-:W-:-:S04]  /*0150*/  IMAD.WIDE R6, R15, 0x4, R6 ;  /* 0x000000040f067825 */ /* 0x010fc800078e0206 */
[C---:B-----5:R-:W-:Y:S02]  /*0160*/  IMAD.WIDE R8, R15.reuse, 0x4, R8 ;  /* 0x000000040f087825 */ /* 0x060fe400078e0208 */
[----:B------:R4:W5:Y:S02]  /*0170*/  LDG.E.EL R7, desc[UR4][R6.64] ;  /* 0x0000000406077981 */ /* 0x000964000c2e1900 */
[----:B---3--:R-:W-:Y:S02]  /*0180*/  IMAD.WIDE R2, R0, 0x4, R2 ;  /* 0x0000000400027825 */ /* 0x008fe400078e0202 */
[----:B------:R-:W3:Y:S04]  /*0190*/  LDG.E.EL R8, desc[UR4][R8.64] ;  /* 0x0000000408087981 */ /* 0x000ee8000c2e1900 */
[----:B------:R-:W5:Y:S01]  /*01a0*/  LDG.E R14, desc[UR4][R2.64] ;  /* 0x00000004020e7981 */ /* 0x000f62000c1e1900 */
[----:B0-2---:R-:W-:-:S04]  /*01b0*/  IMAD.WIDE R10, R15, 0x4, R12 ;  /* 0x000000040f0a7825 */ /* 0x005fc800078e020c */
[----:B-1----:R-:W-:Y:S02]  /*01c0*/  IMAD.WIDE R12, R15, 0x4, R4 ;  /* 0x000000040f0c7825 */ /* 0x002fe400078e0204 */
[----:B------:R-:W2:Y:S01]  /*01d0*/  LDG.E.EL R10, desc[UR4][R10.64] ;  /* 0x000000040a0a7981 */ /* 0x000ea2000c2e1900 */
[----:B----4-:R-:W-:Y:S01]  /*01e0*/  HFMA2.MMA R6, -RZ, RZ, 1.625, 0 ;  /* 0x3e800000ff067435 */ /* 0x010fe200000001ff */
[----:B------:R-:W0:Y:S02]  /*01f0*/  LDC.64 R4, c[0x0][0x240] ;  /* 0x00009000ff047b82 */ /* 0x000e240000000a00 */
[----:B------:R-:W2:Y:S01]  /*0200*/  LDG.E.EL R13, desc[UR4][R12.64] ;  /* 0x000000040c0d7981 */ /* 0x000ea2000c2e1900 */
[----:B0-----:R-:W-:-:S04]  /*0210*/  IMAD.WIDE R4, R0, 0x4, R4 ;  /* 0x0000000400047825 */ /* 0x001fc800078e0204 */
[----:B------:R-:W-:-:S04]  /*0220*/  FADD R16, R16, 9.9999997473787516356e-06 ;  /* 0x3727c5ac10107421 */ /* 0x000fc80000000000 */
[----:B------:R-:W0:Y:S02]  /*0230*/  MUFU.SQRT R15, R16 ;  /* 0x00000010000f7308 */ /* 0x000e240000002000 */
[C---:B0-----:R-:W-:Y:S02]  /*0240*/  FSETP.GT.AND P0, PT, R15.reuse, 8.50705917302346158658e+37, PT ;  /* 0x7e8000000f00780b */ /* 0x041fe40003f04000 */
[----:B------:R-:W-:-:S11]  /*0250*/  FSETP.GEU.AND P1, PT, R15, 1.175494350822287508e-38, PT ;  /* 0x008000000f00780b */ /* 0x000fd60003f2e000 */
[----:B------:R-:W-:-:S04]  /*0260*/  @P0 FMUL R15, R15, 0.25 ;  /* 0x3e8000000f0f0820 */ /* 0x000fc80000400000 */
[----:B------:R-:W-:-:S06]  /*0270*/  @!P1 FMUL R15, R15, 16777216 ;  /* 0x4b8000000f0f9820 */ /* 0x000fcc0000400000 */
[----:B------:R-:W0:Y:S01]  /*0280*/  MUFU.RCP R15, R15 ;  /* 0x0000000f000f7308 */ /* 0x000e220000001000 */
[----:B------:R-:W-:Y:S01]  /*0290*/  FSEL R6, R6, 1, P0 ;  /* 0x3f80000006067808 */ /* 0x000fe20000000000 */
[----:B-----5:R-:W-:-:S04]  /*02a0*/  FADD R7, R14, R7 ;  /* 0x000000070e077221 */ /* 0x020fc80000000000 */
[----:B------:R-:W-:Y:S01]  /*02b0*/  @!P1 FMUL R6, R6, 16777216 ;  /* 0x4b80000006069820 */ /* 0x000fe20000400000 */
[----:B---3--:R-:W-:-:S03]  /*02c0*/  FADD R8, -R8, R7 ;  /* 0x0000000708087221 */ /* 0x008fc60000000100 */
[----:B0-----:R-:W-:-:S04]  /*02d0*/  FMUL R9, R15, R6 ;  /* 0x000000060f097220 */ /* 0x001fc80000400000 */
[----:B------:R-:W-:-:S04]  /*02e0*/  FMUL R8, R8, R9 ;  /* 0x0000000908087220 */ /* 0x000fc80000400000 */
[----:B--2---:R-:W-:-:S05]  /*02f0*/  FFMA R8, R10, R8, R13 ;  /* 0x000000080a087223 */ /* 0x004fca000000000d */
[----:B------:R-:W-:-:S04]  /*0300*/  FSETP.GEU.AND P0, PT, R8, RZ, PT ;  /* 0x000000ff0800720b */ /* 0x000fc80003f0e000 */
[----:B------:R-:W-:Y:S01]  /*0310*/  FSEL R9, R8, RZ, P0 ;  /* 0x000000ff08097208 */ /* 0x000fe20000000000 */
[----:B------:R-:W-:Y:S04]  /*0320*/  STG.E desc[UR4][R2.64], R7 ;  /* 0x0000000702007986 */ /* 0x000fe8000c101904 */
[----:B------:R-:W-:Y:S01]  /*0330*/  STG.E desc[UR4][R4.64], R9 ;  /* 0x0000000904007986 */ /* 0x000fe2000c101904 */
[----:B------:R-:W-:Y:S05]  /*0340*/  EXIT ;  /* 0x000000000000794d */ /* 0x000fea0003800000 */
.L_x_0:
[----:B------:R-:W-:-:S00]  /*0350*/  BRA `(.L_x_0) ;  /* 0xfffffffc00fc7947 */ /* 0x000fc0000383ffff */
[----:B------:R-:W-:-:S00]  /*0360*/  NOP ;  /* 0x0000000000007918 */ /* 0x000fc00000000000 */
        /* <DEDUP_REMOVED lines=9> */
.L_x_1:


//--------------------- .nv.global.init           --------------------------
	.section	.nv.global.init,"aw",@progbits
.nv.global.init:
	.type		_$_str,@object
	.size		_$_str,(_$_str_$_2 - _$_str)
_$_str:
        /*0000*/ 	.byte	0x5f, 0x5f, 0x43, 0x55, 0x44, 0x41, 0x5f, 0x46, 0x54, 0x5a, 0x00
	.type		_$_str_$_2,@object
	.size		_$_str_$_2,(.L_1 - _$_str_$_2)
_$_str_$_2:
        /*000b*/ 	.byte	0x5f, 0x5f, 0x43, 0x55, 0x44, 0x41, 0x5f, 0x50, 0x52, 0x45, 0x43, 0x5f, 0x53, 0x51, 0x52, 0x54
        /*001b*/ 	.byte	0x00
.L_1:


//--------------------- .nv.constant0.triton_poi_fused__native_batch_norm_legit_no_training_convolution_relu_75 --------------------------
	.section	.nv.constant0.triton_poi_fused__native_batch_norm_legit_no_training_convolution_relu_75,"a",@progbits
	.sectionflags	@""
	.align	4
.nv.constant0.triton_poi_fused__native_batch_norm_legit_no_training_convolution_relu_75:
	.zero		588
